	.headerflags	@"EF_CUDA_TEXMODE_UNIFIED EF_CUDA_64BIT_ADDRESS EF_CUDA_ACCELERATORS EF_CUDA_SM90 EF_CUDA_VIRTUAL_SM(EF_CUDA_SM90)"
	.elftype	@"ET_EXEC"


//--------------------- .nv.info                  --------------------------
	.section	.nv.info,"",@"SHT_CUDA_INFO"
	.align	4


	//----- nvinfo : EIATTR_REGCOUNT
	.align		4
        /*0000*/ 	.byte	0x04, 0x2f
        /*0002*/ 	.short	(.L_3 - .L_2)
	.align		4
.L_2:
        /*0004*/ 	.word	index@(triton_poi_fused__native_batch_norm_legit_no_training_add_cat_convolution_relu_7)
        /*0008*/ 	.word	0x00000020


	//----- nvinfo : EIATTR_MIN_STACK_SIZE
	.align		4
.L_3:
        /*000c*/ 	.byte	0x04, 0x12
        /*000e*/ 	.short	(.L_5 - .L_4)
	.align		4
.L_4:
        /*0010*/ 	.word	index@(triton_poi_fused__native_batch_norm_legit_no_training_add_cat_convolution_relu_7)
        /*0014*/ 	.word	0x00000000


	//----- nvinfo : EIATTR_FRAME_SIZE
	.align		4
.L_5:
        /*0018*/ 	.byte	0x04, 0x11
        /*001a*/ 	.short	(.L_7 - .L_6)
	.align		4
.L_6:
        /*001c*/ 	.word	index@(triton_poi_fused__native_batch_norm_legit_no_training_add_cat_convolution_relu_7)
        /*0020*/ 	.word	0x00000000


	//----- nvinfo : EIATTR_MIN_STACK_SIZE
	.align		4
.L_7:
        /*0024*/ 	.byte	0x04, 0x12
        /*0026*/ 	.short	(.L_9 - .L_8)
	.align		4
.L_8:
        /*0028*/ 	.word	index@(triton_poi_fused__native_batch_norm_legit_no_training_add_cat_convolution_relu_7)
        /*002c*/ 	.word	0x00000000
.L_9:


//--------------------- .nv.info.triton_poi_fused__native_batch_norm_legit_no_training_add_cat_convolution_relu_7 --------------------------
	.section	.nv.info.triton_poi_fused__native_batch_norm_legit_no_training_add_cat_convolution_relu_7,"",@"SHT_CUDA_INFO"
	.sectionflags	@""
	.align	4


	//----- nvinfo : EIATTR_CUDA_API_VERSION
	.align		4
        /*0000*/ 	.byte	0x04, 0x37
        /*0002*/ 	.short	(.L_11 - .L_10)
.L_10:
        /*0004*/ 	.word	0x0000007c


	//----- nvinfo : EIATTR_KPARAM_INFO
	.align		4
.L_11:
        /*0008*/ 	.byte	0x04, 0x17
        /*000a*/ 	.short	(.L_13 - .L_12)
.L_12:
        /*000c*/ 	.word	0x00000000
        /*0010*/ 	.short	0x0009
        /*0012*/ 	.short	0x0048
        /*0014*/ 	.byte	0x00, 0xf0, 0x11, 0x00


	//----- nvinfo : EIATTR_KPARAM_INFO
	.align		4
.L_13:
        /*0018*/ 	.byte	0x04, 0x17
        /*001a*/ 	.short	(.L_15 - .L_14)
.L_14:
        /*001c*/ 	.word	0x00000000
        /*0020*/ 	.short	0x0008
        /*0022*/ 	.short	0x0040
        /*0024*/ 	.byte	0x00, 0xf4, 0x21, 0x00


	//----- nvinfo : EIATTR_KPARAM_INFO
	.align		4
.L_15:
        /*0028*/ 	.byte	0x04, 0x17
        /*002a*/ 	.short	(.L_17 - .L_16)
.L_16:
        /*002c*/ 	.word	0x00000000
        /*0030*/ 	.short	0x0007
        /*0032*/ 	.short	0x0038
        /*0034*/ 	.byte	0x00, 0xf4, 0x21, 0x00


	//----- nvinfo : EIATTR_KPARAM_INFO
	.align		4
.L_17:
        /*0038*/ 	.byte	0x04, 0x17
        /*003a*/ 	.short	(.L_19 - .L_18)
.L_18:
        /*003c*/ 	.word	0x00000000
        /*0040*/ 	.short	0x0006
        /*0042*/ 	.short	0x0030
        /*0044*/ 	.byte	0x00, 0xf4, 0x21, 0x00


	//----- nvinfo : EIATTR_KPARAM_INFO
	.align		4
.L_19:
        /*0048*/ 	.byte	0x04, 0x17
        /*004a*/ 	.short	(.L_21 - .L_20)
.L_20:
        /*004c*/ 	.word	0x00000000
        /*0050*/ 	.short	0x0005
        /*0052*/ 	.short	0x0028
        /*0054*/ 	.byte	0x00, 0xf4, 0x21, 0x00


	//----- nvinfo : EIATTR_KPARAM_INFO
	.align		4
.L_21:
        /*0058*/ 	.byte	0x04, 0x17
        /*005a*/ 	.short	(.L_23 - .L_22)
.L_22:
        /*005c*/ 	.word	0x00000000
        /*0060*/ 	.short	0x0004
        /*0062*/ 	.short	0x0020
        /*0064*/ 	.byte	0x00, 0xf4, 0x21, 0x00


	//----- nvinfo : EIATTR_KPARAM_INFO
	.align		4
.L_23:
        /*0068*/ 	.byte	0x04, 0x17
        /*006a*/ 	.short	(.L_25 - .L_24)
.L_24:
        /*006c*/ 	.word	0x00000000
        /*0070*/ 	.short	0x0003
        /*0072*/ 	.short	0x0018
        /*0074*/ 	.byte	0x00, 0xf4, 0x21, 0x00


	//----- nvinfo : EIATTR_KPARAM_INFO
	.align		4
.L_25:
        /*0078*/ 	.byte	0x04, 0x17
        /*007a*/ 	.short	(.L_27 - .L_26)
.L_26:
        /*007c*/ 	.word	0x00000000
        /*0080*/ 	.short	0x0002
        /*0082*/ 	.short	0x0010
        /*0084*/ 	.byte	0x00, 0xf4, 0x21, 0x00


	//----- nvinfo : EIATTR_KPARAM_INFO
	.align		4
.L_27:
        /*0088*/ 	.byte	0x04, 0x17
        /*008a*/ 	.short	(.L_29 - .L_28)
.L_28:
        /*008c*/ 	.word	0x00000000
        /*0090*/ 	.short	0x0001
        /*0092*/ 	.short	0x0008
        /*0094*/ 	.byte	0x00, 0xf4, 0x21, 0x00


	//----- nvinfo : EIATTR_KPARAM_INFO
	.align		4
.L_29:
        /*0098*/ 	.byte	0x04, 0x17
        /*009a*/ 	.short	(.L_31 - .L_30)
.L_30:
        /*009c*/ 	.word	0x00000000
        /*00a0*/ 	.short	0x0000
        /*00a2*/ 	.short	0x0000
        /*00a4*/ 	.byte	0x00, 0xf4, 0x21, 0x00


	//----- nvinfo : EIATTR_SPARSE_MMA_MASK
	.align		4
.L_31:
        /*00a8*/ 	.byte	0x03, 0x50
        /*00aa*/ 	.short	0x0000


	//----- nvinfo : EIATTR_MAXREG_COUNT
	.align		4
        /*00ac*/ 	.byte	0x03, 0x1b
        /*00ae*/ 	.short	0x00ff


	//----- nvinfo : EIATTR_EXIT_INSTR_OFFSETS
	.align		4
        /*00b0*/ 	.byte	0x04, 0x1c
        /*00b2*/ 	.short	(.L_33 - .L_32)


	//   ....[0]....
.L_32:
        /*00b4*/ 	.word	0x00000d80


	//----- nvinfo : EIATTR_REQNTID
	.align		4
.L_33:
        /*00b8*/ 	.byte	0x04, 0x10
        /*00ba*/ 	.short	(.L_35 - .L_34)
.L_34:
        /*00bc*/ 	.word	0x00000080
        /*00c0*/ 	.word	0x00000001
        /*00c4*/ 	.word	0x00000001


	//----- nvinfo : EIATTR_CBANK_PARAM_SIZE
	.align		4
.L_35:
        /*00c8*/ 	.byte	0x03, 0x19
        /*00ca*/ 	.short	0x004c


	//----- nvinfo : EIATTR_PARAM_CBANK
	.align		4
        /*00cc*/ 	.byte	0x04, 0x0a
        /*00ce*/ 	.short	(.L_37 - .L_36)
	.align		4
.L_36:
        /*00d0*/ 	.word	index@(.nv.constant0.triton_poi_fused__native_batch_norm_legit_no_training_add_cat_convolution_relu_7)
        /*00d4*/ 	.short	0x0210
        /*00d6*/ 	.short	0x004c


	//----- nvinfo : EIATTR_SW_WAR
	.align		4
.L_37:
        /*00d8*/ 	.byte	0x04, 0x36
        /*00da*/ 	.short	(.L_39 - .L_38)
.L_38:
        /*00dc*/ 	.word	0x00000008
.L_39:


//--------------------- .nv.callgraph             --------------------------
	.section	.nv.callgraph,"",@"SHT_CUDA_CALLGRAPH"
	.align	4
	.sectionentsize	8
	.align		4
        /*0000*/ 	.word	0x00000000
	.align		4
        /*0004*/ 	.word	0xffffffff
	.align		4
        /*0008*/ 	.word	0x00000000
	.align		4
        /*000c*/ 	.word	0xfffffffe
	.align		4
        /*0010*/ 	.word	0x00000000
	.align		4
        /*0014*/ 	.word	0xfffffffd
	.align		4
        /*0018*/ 	.word	0x00000000
	.align		4
        /*001c*/ 	.word	0xfffffffc


//--------------------- .nv.constant4             --------------------------
	.section	.nv.constant4,"a",@progbits
	.align	8
	.align		8
.nv.constant4:
        /*0000*/ 	.dword	_$_str
	.align		8
        /*0008*/ 	.dword	_$_str_$_2


//--------------------- .text.triton_poi_fused__native_batch_norm_legit_no_training_add_cat_convolution_relu_7 --------------------------
	.section	.text.triton_poi_fused__native_batch_norm_legit_no_training_add_cat_convolution_relu_7,"ax",@progbits
	.align	128
        .global         triton_poi_fused__native_batch_norm_legit_no_training_add_cat_convolution_relu_7
        .type           triton_poi_fused__native_batch_norm_legit_no_training_add_cat_convolution_relu_7,@function
        .size           triton_poi_fused__native_batch_norm_legit_no_training_add_cat_convolution_relu_7,(.L_x_1 - triton_poi_fused__native_batch_norm_legit_no_training_add_cat_convolution_relu_7)
        .other          triton_poi_fused__native_batch_norm_legit_no_training_add_cat_convolution_relu_7,@"STO_CUDA_ENTRY STV_DEFAULT"
triton_poi_fused__native_batch_norm_legit_no_training_add_cat_convolution_relu_7:
.text.triton_poi_fused__native_batch_norm_legit_no_training_add_cat_convolution_relu_7:
[----:B------:R-:W-:Y:S01]  /*0000*/  LDC R1, c[0x0][0x28] ;  /* 0x00000a00ff017b82 */ /* 0x000fe20000000800 */
[----:B------:R-:W1:Y:S01]  /*0010*/  S2R R0, SR_TID.X ;  /* 0x0000000000007919 */ /* 0x000e620000002100 */
[----:B------:R-:W-:-:S06]  /*0020*/  ULDC.64 UR4, c[0x0][0x208] ;  /* 0x0000820000047ab9 */ /* 0x000fcc0000000a00 */
[----:B------:R-:W2:Y:S01]  /*0030*/  LDC.64 R26, c[0x0][0x228] ;  /* 0x00008a00ff1a7b82 */ /* 0x000ea20000000a00 */
[----:B------:R-:W-:Y:S01]  /*0040*/  ULDC.64 UR6, c[0x0][0x220] ;  /* 0x0000880000067ab9 */ /* 0x000fe20000000a00 */
[----:B------:R-:W3:Y:S06]  /*0050*/  S2R R21, SR_CTAID.X ;  /* 0x0000000000157919 */ /* 0x000eec0000002500 */
[----:B------:R-:W4:Y:S08]  /*0060*/  LDC.64 R18, c[0x0][0x238] ;  /* 0x00008e00ff127b82 */ /* 0x000f300000000a00 */
[----:B------:R-:W5:Y:S08]  /*0070*/  LDC.64 R14, c[0x0][0x240] ;  /* 0x00009000ff0e7b82 */ /* 0x000f700000000a00 */
[----:B------:R-:W2:Y:S01]  /*0080*/  LDC.64 R28, c[0x0][0x210] ;  /* 0x00008400ff1c7b82 */ /* 0x000ea20000000a00 */
[----:B-1----:R-:W-:Y:S01]  /*0090*/  IMAD.SHL.U32 R0, R0, 0x4, RZ ;  /* 0x0000000400007824 */ /* 0x002fe200078e00ff */
[----:B---3--:R-:W-:-:S04]  /*00a0*/  SHF.R.S32.HI R2, RZ, 0x15, R21 ;  /* 0x00000015ff027819 */ /* 0x008fc80000011415 */
[----:B------:R-:W-:Y:S02]  /*00b0*/  LOP3.LUT R0, R0, 0x1fc, RZ, 0xc0, !PT ;  /* 0x000001fc00007812 */ /* 0x000fe400078ec0ff */
[----:B------:R-:W-:-:S03]  /*00c0*/  SGXT R2, R2, 0x1 ;  /* 0x000000010202781a */ /* 0x000fc60000000200 */
[----:B------:R-:W-:-:S04]  /*00d0*/  IMAD R21, R21, 0x400, R0 ;  /* 0x0000040015157824 */ /* 0x000fc800078e0200 */
[----:B------:R-:W-:Y:S01]  /*00e0*/  VIADD R3, R21, 0x200 ;  /* 0x0000020015037836 */ /* 0x000fe20000000000 */
[----:B------:R-:W-:-:S04]  /*00f0*/  LEA.HI R0, R2, R21, RZ, 0x12 ;  /* 0x0000001502007211 */ /* 0x000fc800078f90ff */
[----:B------:R-:W-:Y:S02]  /*0100*/  LEA.HI R6, R2, R3, RZ, 0x12 ;  /* 0x0000000302067211 */ /* 0x000fe400078f90ff */
[----:B------:R-:W-:Y:S02]  /*0110*/  SHF.R.S32.HI R8, RZ, 0x12, R0 ;  /* 0x00000012ff087819 */ /* 0x000fe40000011400 */
[----:B------:R-:W-:Y:S02]  /*0120*/  SHF.R.S32.HI R7, RZ, 0x12, R6 ;  /* 0x00000012ff077819 */ /* 0x000fe40000011406 */
[----:B------:R-:W-:Y:S02]  /*0130*/  SHF.R.S32.HI R4, RZ, 0xf, R8 ;  /* 0x0000000fff047819 */ /* 0x000fe40000011408 */
[----:B------:R-:W-:Y:S02]  /*0140*/  SHF.R.S32.HI R5, RZ, 0xf, R7 ;  /* 0x0000000fff057819 */ /* 0x000fe40000011407 */
[----:B------:R-:W-:-:S02]  /*0150*/  LOP3.LUT R4, R4, 0xffff, RZ, 0xc0, !PT ;  /* 0x0000ffff04047812 */ /* 0x000fc400078ec0ff */
[----:B------:R-:W-:Y:S02]  /*0160*/  LOP3.LUT R5, R5, 0xffff, RZ, 0xc0, !PT ;  /* 0x0000ffff05057812 */ /* 0x000fe400078ec0ff */
[----:B------:R-:W-:Y:S02]  /*0170*/  SHF.R.U32.HI R4, RZ, 0xa, R4 ;  /* 0x0000000aff047819 */ /* 0x000fe40000011604 */
[----:B------:R-:W-:Y:S02]  /*0180*/  SHF.R.U32.HI R5, RZ, 0xa, R5 ;  /* 0x0000000aff057819 */ /* 0x000fe40000011605 */
[----:B------:R-:W-:Y:S02]  /*0190*/  PRMT R9, R7, 0x5410, R8 ;  /* 0x0000541007097816 */ /* 0x000fe40000000008 */
[----:B------:R-:W-:-:S05]  /*01a0*/  PRMT R4, R5, 0x5410, R4 ;  /* 0x0000541005047816 */ /* 0x000fca0000000004 */
[----:B------:R-:W-:-:S05]  /*01b0*/  VIADD.16x2 R4, R9, R4 ;  /* 0x0000000409047236 */ /* 0x000fca0000000200 */
[----:B------:R-:W-:Y:S02]  /*01c0*/  LOP3.LUT R9, R4, 0xffc0ffc0, RZ, 0xc0, !PT ;  /* 0xffc0ffc004097812 */ /* 0x000fe400078ec0ff */
[----:B------:R-:W1:Y:S02]  /*01d0*/  LDC.64 R4, c[0x0][0x230] ;  /* 0x00008c00ff047b82 */ /* 0x000e640000000a00 */
[----:B------:R-:W-:-:S05]  /*01e0*/  PRMT R10, R9, 0xbb32, RZ ;  /* 0x0000bb32090a7816 */ /* 0x000fca00000000ff */
[----:B------:R-:W-:-:S05]  /*01f0*/  IMAD.MOV R10, RZ, RZ, -R10 ;  /* 0x000000ffff0a7224 */ /* 0x000fca00078e0a0a */
[----:B------:R-:W-:Y:S01]  /*0200*/  PRMT R11, R10, 0x7710, RZ ;  /* 0x000077100a0b7816 */ /* 0x000fe200000000ff */
[----:B------:R-:W-:-:S04]  /*0210*/  IMAD.MOV R10, RZ, RZ, -R9 ;  /* 0x000000ffff0a7224 */ /* 0x000fc800078e0a09 */
[----:B------:R-:W-:Y:S01]  /*0220*/  IMAD.IADD R8, R8, 0x1, R11 ;  /* 0x0000000108087824 */ /* 0x000fe200078e020b */
[----:B------:R-:W-:-:S04]  /*0230*/  PRMT R10, R10, 0x7710, RZ ;  /* 0x000077100a0a7816 */ /* 0x000fc800000000ff */
[----:B------:R-:W-:Y:S01]  /*0240*/  PRMT R17, R8, 0x9910, RZ ;  /* 0x0000991008117816 */ /* 0x000fe200000000ff */
[----:B------:R-:W-:-:S04]  /*0250*/  IMAD.IADD R7, R7, 0x1, R10 ;  /* 0x0000000107077824 */ /* 0x000fc800078e020a */
[----:B-1----:R-:W-:Y:S01]  /*0260*/  IMAD.WIDE R10, R17, 0x4, R4 ;  /* 0x00000004110a7825 */ /* 0x002fe200078e0204 */
[----:B------:R-:W-:-:S05]  /*0270*/  PRMT R25, R7, 0x9910, RZ ;  /* 0x0000991007197816 */ /* 0x000fca00000000ff */
[C---:B------:R-:W-:Y:S01]  /*0280*/  IMAD.WIDE R12, R25.reuse, 0x4, R4 ;  /* 0x00000004190c7825 */ /* 0x040fe200078e0204 */
[----:B------:R-:W3:Y:S05]  /*0290*/  LDG.E.EL R10, desc[UR4][R10.64] ;  /* 0x000000040a0a7981 */ /* 0x000eea000c2e1900 */
[----:B------:R-:W4:Y:S01]  /*02a0*/  LDG.E.EL R12, desc[UR4][R12.64] ;  /* 0x000000040c0c7981 */ /* 0x000f22000c2e1900 */
[----:B------:R-:W-:Y:S01]  /*02b0*/  LEA.HI R5, R2, R3, RZ, 0x18 ;  /* 0x0000000302057211 */ /* 0x000fe200078fc0ff */
[----:B------:R-:W-:Y:S01]  /*02c0*/  IMAD.SHL.U32 R7, R25, 0x40000, RZ ;  /* 0x0004000019077824 */ /* 0x000fe200078e00ff */
[----:B------:R-:W-:Y:S02]  /*02d0*/  LOP3.LUT R6, R6, 0xfffc0000, RZ, 0xc0, !PT ;  /* 0xfffc000006067812 */ /* 0x000fe400078ec0ff */
[----:B------:R-:W-:-:S02]  /*02e0*/  SHF.R.S32.HI R5, RZ, 0x18, R5 ;  /* 0x00000018ff057819 */ /* 0x000fc40000011405 */
[----:B------:R-:W-:Y:S01]  /*02f0*/  LOP3.LUT R0, R0, 0xfffc0000, RZ, 0xc0, !PT ;  /* 0xfffc000000007812 */ /* 0x000fe200078ec0ff */
[----:B------:R-:W-:Y:S02]  /*0300*/  IMAD.IADD R6, R3, 0x1, -R6 ;  /* 0x0000000103067824 */ /* 0x000fe400078e0a06 */
[----:B------:R-:W-:Y:S02]  /*0310*/  IMAD.SHL.U32 R5, R5, 0x800000, RZ ;  /* 0x0080000005057824 */ /* 0x000fe400078e00ff */
[----:B------:R-:W-:Y:S02]  /*0320*/  VIADD R3, R25, 0xfffffff0 ;  /* 0xfffffff019037836 */ /* 0x000fe40000000000 */
[----:B------:R-:W-:-:S03]  /*0330*/  IMAD.IADD R0, R21, 0x1, -R0 ;  /* 0x0000000115007824 */ /* 0x000fc600078e0a00 */
[----:B------:R-:W-:Y:S02]  /*0340*/  ISETP.GE.U32.AND P0, PT, R3, 0x20, PT ;  /* 0x000000200300780c */ /* 0x000fe40003f06070 */
[----:B------:R-:W-:Y:S02]  /*0350*/  LEA.HI R3, R2, R21, RZ, 0x18 ;  /* 0x0000001502037211 */ /* 0x000fe400078fc0ff */
[----:B------:R-:W-:Y:S02]  /*0360*/  SHF.R.S32.HI R9, RZ, 0x1f, R0 ;  /* 0x0000001fff097819 */ /* 0x000fe40000011400 */
[----:B------:R-:W-:Y:S01]  /*0370*/  SHF.R.S32.HI R3, RZ, 0x18, R3 ;  /* 0x00000018ff037819 */ /* 0x000fe20000011403 */
[----:B0-2---:R-:W-:-:S04]  /*0380*/  IMAD.WIDE R28, R21, 0x4, R28 ;  /* 0x00000004151c7825 */ /* 0x005fc800078e021c */
[----:B---3--:R-:W-:Y:S01]  /*0390*/  FADD R4, R10, 9.9999997473787516356e-06 ;  /* 0x3727c5ac0a047421 */ /* 0x008fe20000000000 */
[--C-:B------:R-:W-:Y:S02]  /*03a0*/  SHF.R.S32.HI R10, RZ, 0x1f, R5.reuse ;  /* 0x0000001fff0a7819 */ /* 0x100fe40000011405 */
[----:B------:R-:W-:Y:S01]  /*03b0*/  IADD3 R5, P1, P4, R7, R6, R5 ;  /* 0x0000000607057210 */ /* 0x000fe20007c3e005 */
[----:B----4-:R-:W-:Y:S02]  /*03c0*/  FADD R8, R12, 9.9999997473787516356e-06 ;  /* 0x3727c5ac0c087421 */ /* 0x010fe40000000000 */
[----:B------:R-:W0:Y:S01]  /*03d0*/  MUFU.SQRT R4, R4 ;  /* 0x0000000400047308 */ /* 0x000e220000002000 */
[----:B------:R-:W-:Y:S02]  /*03e0*/  SHF.R.S32.HI R6, RZ, 0x1f, R6 ;  /* 0x0000001fff067819 */ /* 0x000fe40000011406 */
[----:B------:R-:W-:-:S04]  /*03f0*/  SHF.R.S32.HI R7, RZ, 0x1f, R7 ;  /* 0x0000001fff077819 */ /* 0x000fc80000011407 */
[----:B------:R-:W-:Y:S01]  /*0400*/  IADD3.X R2, R7, R6, R10, P1, P4 ;  /* 0x0000000607027210 */ /* 0x000fe20000fe840a */
[----:B------:R-:W1:Y:S01]  /*0410*/  MUFU.SQRT R8, R8 ;  /* 0x0000000800087308 */ /* 0x000e620000002000 */
[----:B------:R-:W-:Y:S01]  /*0420*/  IMAD.SHL.U32 R6, R3, 0x800000, RZ ;  /* 0x0080000003067824 */ /* 0x000fe200078e00ff */
[----:B------:R-:W2:Y:S01]  /*0430*/  LDC.64 R10, c[0x0][0x218] ;  /* 0x00008600ff0a7b82 */ /* 0x000ea20000000a00 */
[----:B------:R-:W-:-:S03]  /*0440*/  IMAD.SHL.U32 R3, R17, 0x40000, RZ ;  /* 0x0004000011037824 */ /* 0x000fc600078e00ff */
[--C-:B------:R-:W-:Y:S02]  /*0450*/  SHF.R.S32.HI R7, RZ, 0x1f, R6.reuse ;  /* 0x0000001fff077819 */ /* 0x100fe40000011406 */
[C---:B0-----:R-:W-:Y:S02]  /*0460*/  FSETP.GT.AND P2, PT, R4.reuse, 8.50705917302346158658e+37, PT ;  /* 0x7e8000000400780b */ /* 0x041fe40003f44000 */
[----:B------:R-:W-:Y:S02]  /*0470*/  FSETP.GEU.AND P3, PT, R4, 1.175494350822287508e-38, PT ;  /* 0x008000000400780b */ /* 0x000fe40003f6e000 */
[----:B------:R-:W-:Y:S02]  /*0480*/  IADD3 R0, P1, P6, R3, R0, R6 ;  /* 0x0000000003007210 */ /* 0x000fe40007e3e006 */
[----:B------:R-:W-:Y:S01]  /*0490*/  SHF.R.S32.HI R6, RZ, 0x1f, R3 ;  /* 0x0000001fff067819 */ /* 0x000fe20000011403 */
[----:B------:R-:W-:Y:S01]  /*04a0*/  VIADD R3, R17, 0xfffffff0 ;  /* 0xfffffff011037836 */ /* 0x000fe20000000000 */
[----:B-1----:R-:W-:-:S02]  /*04b0*/  FSETP.GT.AND P5, PT, R8, 8.50705917302346158658e+37, PT ;  /* 0x7e8000000800780b */ /* 0x002fc40003fa4000 */
[----:B------:R-:W-:Y:S02]  /*04c0*/  FSETP.GEU.AND P4, PT, R8, 1.175494350822287508e-38, PT ;  /* 0x008000000800780b */ /* 0x000fe40003f8e000 */
[----:B------:R-:W-:Y:S01]  /*04d0*/  IADD3.X R9, R6, R9, R7, P1, P6 ;  /* 0x0000000906097210 */ /* 0x000fe20000fec407 */
[----:B------:R-:W-:Y:S01]  /*04e0*/  @P2 FMUL R4, R4, 0.25 ;  /* 0x3e80000004042820 */ /* 0x000fe20000400000 */
[----:B------:R-:W-:Y:S01]  /*04f0*/  IMAD.MOV.U32 R6, RZ, RZ, 0x3e800000 ;  /* 0x3e800000ff067424 */ /* 0x000fe200078e00ff */
[----:B------:R-:W-:Y:S02]  /*0500*/  ISETP.GE.U32.AND P1, PT, R3, 0x20, PT ;  /* 0x000000200300780c */ /* 0x000fe40003f26070 */
[----:B------:R-:W-:Y:S02]  /*0510*/  @!P3 FMUL R4, R4, 16777216 ;  /* 0x4b8000000404b820 */ /* 0x000fe40000400000 */
[----:B------:R-:W-:Y:S02]  /*0520*/  FSEL R3, R6, 1, P5 ;  /* 0x3f80000006037808 */ /* 0x000fe40002800000 */
[----:B------:R-:W-:Y:S01]  /*0530*/  @P5 FMUL R8, R8, 0.25 ;  /* 0x3e80000008085820 */ /* 0x000fe20000400000 */
[----:B------:R0:W1:Y:S01]  /*0540*/  MUFU.RCP R23, R4 ;  /* 0x0000000400177308 */ /* 0x0000620000001000 */
[----:B------:R-:W-:Y:S01]  /*0550*/  FSEL R12, R6, 1, P2 ;  /* 0x3f800000060c7808 */ /* 0x000fe20001000000 */
[----:B------:R-:W-:Y:S01]  /*0560*/  @!P4 FMUL R3, R3, 16777216 ;  /* 0x4b8000000303c820 */ /* 0x000fe20000400000 */
[----:B------:R-:W-:Y:S01]  /*0570*/  @!P4 FMUL R8, R8, 16777216 ;  /* 0x4b8000000808c820 */ /* 0x000fe20000400000 */
[----:B------:R-:W-:Y:S01]  /*0580*/  LEA R13, P2, R0, UR6, 0x2 ;  /* 0x00000006000d7c11 */ /* 0x000fe2000f8410ff */
[----:B--2---:R-:W-:-:S04]  /*0590*/  IMAD.WIDE R6, R25, 0x4, R10 ;  /* 0x0000000419067825 */ /* 0x004fc800078e020a */
[----:B------:R-:W-:Y:S01]  /*05a0*/  @!P3 FMUL R12, R12, 16777216 ;  /* 0x4b8000000c0cb820 */ /* 0x000fe20000400000 */
[----:B------:R-:W-:Y:S01]  /*05b0*/  LEA.HI.X R0, R0, UR7, R9, 0x2, P2 ;  /* 0x0000000700007c11 */ /* 0x000fe200090f1409 */
[----:B------:R-:W2:Y:S01]  /*05c0*/  MUFU.RCP R8, R8 ;  /* 0x0000000800087308 */ /* 0x000ea20000001000 */
[----:B0-----:R-:W-:Y:S01]  /*05d0*/  LEA R4, P5, R5, UR6, 0x2 ;  /* 0x0000000605047c11 */ /* 0x001fe2000f8a10ff */
[----:B------:R-:W-:Y:S01]  /*05e0*/  IMAD.WIDE R10, R17, 0x4, R10 ;  /* 0x00000004110a7825 */ /* 0x000fe200078e020a */
[----:B------:R-:W3:Y:S02]  /*05f0*/  LDG.E.EL R22, desc[UR4][R6.64] ;  /* 0x0000000406167981 */ /* 0x000ee4000c2e1900 */
[----:B------:R-:W-:Y:S01]  /*0600*/  LEA.HI.X R5, R5, UR7, R2, 0x2, P5 ;  /* 0x0000000705057c11 */ /* 0x000fe2000a8f1402 */
[----:B-1----:R-:W-:Y:S01]  /*0610*/  FMUL R23, R23, R12 ;  /* 0x0000000c17177220 */ /* 0x002fe20000400000 */
[----:B------:R-:W-:Y:S01]  /*0620*/  @!P0 IADD3 R4, P2, R4, -0x1000000, RZ ;  /* 0xff00000004048810 */ /* 0x000fe20007f5e0ff */
[----:B------:R0:W4:Y:S01]  /*0630*/  LDG.E.EL R12, desc[UR4][R10.64] ;  /* 0x000000040a0c7981 */ /* 0x000122000c2e1900 */
[----:B--2---:R-:W-:Y:S01]  /*0640*/  FMUL R2, R8, R3 ;  /* 0x0000000308027220 */ /* 0x004fe20000400000 */
[----:B------:R-:W-:Y:S01]  /*0650*/  IMAD.WIDE R8, R25, 0x4, R26 ;  /* 0x0000000419087825 */ /* 0x000fe200078e021a */
[----:B------:R-:W-:-:S02]  /*0660*/  @!P0 IADD3.X R5, R5, -0x1, RZ, P2, !PT ;  /* 0xffffffff05058810 */ /* 0x000fc400017fe4ff */
[----:B0-----:R-:W-:Y:S02]  /*0670*/  CS2R R10, SRZ ;  /* 0x00000000000a7805 */ /* 0x001fe4000001ff00 */
[----:B------:R0:W2:Y:S01]  /*0680*/  LDG.E.EL R20, desc[UR4][R8.64] ;  /* 0x0000000408147981 */ /* 0x0000a2000c2e1900 */
[----:B------:R-:W-:-:S04]  /*0690*/  IMAD.WIDE R6, R25, 0x4, R18 ;  /* 0x0000000419067825 */ /* 0x000fc800078e0212 */
[C---:B------:R-:W-:Y:S01]  /*06a0*/  IMAD.WIDE R26, R17.reuse, 0x4, R26 ;  /* 0x00000004111a7825 */ /* 0x040fe200078e021a */
[----:B------:R5:W2:Y:S01]  /*06b0*/  LDG.E.EL R3, desc[UR4][R6.64] ;  /* 0x0000000406037981 */ /* 0x000aa2000c2e1900 */
[----:B0-----:R-:W-:Y:S02]  /*06c0*/  CS2R R8, SRZ ;  /* 0x0000000000087805 */ /* 0x001fe4000001ff00 */
[C---:B------:R-:W-:Y:S01]  /*06d0*/  IMAD.WIDE R18, R17.reuse, 0x4, R18 ;  /* 0x0000000411127825 */ /* 0x040fe200078e0212 */
[----:B------:R-:W2:Y:S01]  /*06e0*/  LDG.E.EL R24, desc[UR4][R26.64] ;  /* 0x000000041a187981 */ /* 0x000ea2000c2e1900 */
[----:B------:R-:W-:-:S03]  /*06f0*/  ISETP.GE.AND P3, PT, R17, 0x10, PT ;  /* 0x000000101100780c */ /* 0x000fc60003f66270 */
[----:B------:R0:W2:Y:S01]  /*0700*/  @!P0 LDG.E.128 R8, desc[UR4][R4.64] ;  /* 0x0000000404088981 */ /* 0x0000a2000c1e1d00 */
[----:B-----5:R-:W-:-:S04]  /*0710*/  IMAD.WIDE R6, R25, 0x4, R14 ;  /* 0x0000000419067825 */ /* 0x020fc800078e020e */
[----:B------:R-:W-:Y:S01]  /*0720*/  IMAD.WIDE R14, R17, 0x4, R14 ;  /* 0x00000004110e7825 */ /* 0x000fe200078e020e */
[----:B------:R1:W5:Y:S01]  /*0730*/  LDG.E.EL R27, desc[UR4][R18.64] ;  /* 0x00000004121b7981 */ /* 0x000362000c2e1900 */
[----:B------:R-:W-:Y:S02]  /*0740*/  CS2R R16, SRZ ;  /* 0x0000000000107805 */ /* 0x000fe4000001ff00 */
[----:B0-----:R-:W-:Y:S01]  /*0750*/  @!P1 IADD3 R4, P4, R13, -0x1000000, RZ ;  /* 0xff0000000d049810 */ /* 0x001fe20007f9e0ff */
[----:B------:R-:W5:Y:S03]  /*0760*/  LDG.E.EL R26, desc[UR4][R14.64] ;  /* 0x000000040e1a7981 */ /* 0x000f66000c2e1900 */
[----:B------:R-:W-:Y:S02]  /*0770*/  @!P1 IADD3.X R5, R0, -0x1, RZ, P4, !PT ;  /* 0xffffffff00059810 */ /* 0x000fe400027fe4ff */
[----:B-1----:R-:W-:Y:S01]  /*0780*/  CS2R R18, SRZ ;  /* 0x0000000000127805 */ /* 0x002fe2000001ff00 */
[----:B------:R-:W2:Y:S05]  /*0790*/  LDG.E.EL R0, desc[UR4][R6.64] ;  /* 0x0000000406007981 */ /* 0x000eaa000c2e1900 */
[----:B------:R4:W2:Y:S04]  /*07a0*/  @!P1 LDG.E.128 R16, desc[UR4][R4.64] ;  /* 0x0000000404109981 */ /* 0x0008a8000c1e1d00 */
[----:B------:R-:W4:Y:S01]  /*07b0*/  LDG.E.128 R4, desc[UR4][R28.64] ;  /* 0x000000041c047981 */ /* 0x000f22000c1e1d00 */
[----:B------:R-:W-:Y:S01]  /*07c0*/  ISETP.GE.AND P2, PT, R25, 0x10, PT ;  /* 0x000000101900780c */ /* 0x000fe20003f46270 */
[--C-:B----4-:R-:W-:Y:S01]  /*07d0*/  FADD R4, R4, R12.reuse ;  /* 0x0000000c04047221 */ /* 0x110fe20000000000 */
[--C-:B------:R-:W-:Y:S01]  /*07e0*/  FADD R5, R5, R12.reuse ;  /* 0x0000000c05057221 */ /* 0x100fe20000000000 */
[--C-:B------:R-:W-:Y:S01]  /*07f0*/  FADD R6, R6, R12.reuse ;  /* 0x0000000c06067221 */ /* 0x100fe20000000000 */
[----:B------:R-:W-:-:S02]  /*0800*/  FADD R7, R7, R12 ;  /* 0x0000000c07077221 */ /* 0x000fc40000000000 */
[----:B------:R-:W3:Y:S01]  /*0810*/  LDG.E.128 R12, desc[UR4][R28.64+0x800] ;  /* 0x000800041c0c7981 */ /* 0x000ee2000c1e1d00 */
[----:B--2---:R-:W-:Y:S02]  /*0820*/  SEL R17, R17, RZ, !P1 ;  /* 0x000000ff11117207 */ /* 0x004fe40004800000 */
[----:B------:R-:W-:Y:S02]  /*0830*/  SEL R16, R16, RZ, !P1 ;  /* 0x000000ff10107207 */ /* 0x000fe40004800000 */
[----:B------:R-:W-:Y:S02]  /*0840*/  SEL R18, R18, RZ, !P1 ;  /* 0x000000ff12127207 */ /* 0x000fe40004800000 */
[----:B------:R-:W-:Y:S02]  /*0850*/  SEL R19, R19, RZ, !P1 ;  /* 0x000000ff13137207 */ /* 0x000fe40004800000 */
[----:B------:R-:W-:Y:S02]  /*0860*/  FSEL R17, R17, RZ, !P1 ;  /* 0x000000ff11117208 */ /* 0x000fe40004800000 */
[----:B------:R-:W-:-:S02]  /*0870*/  FSEL R16, R16, RZ, !P1 ;  /* 0x000000ff10107208 */ /* 0x000fc40004800000 */
[----:B------:R-:W-:Y:S02]  /*0880*/  FSEL R18, R18, RZ, !P1 ;  /* 0x000000ff12127208 */ /* 0x000fe40004800000 */
[----:B------:R-:W-:Y:S02]  /*0890*/  FSEL R19, R19, RZ, !P1 ;  /* 0x000000ff13137208 */ /* 0x000fe40004800000 */
[----:B------:R-:W-:Y:S02]  /*08a0*/  FSEL R17, R17, RZ, P3 ;  /* 0x000000ff11117208 */ /* 0x000fe40001800000 */
[----:B------:R-:W-:Y:S02]  /*08b0*/  FSEL R16, R16, RZ, P3 ;  /* 0x000000ff10107208 */ /* 0x000fe40001800000 */
[----:B------:R-:W-:Y:S02]  /*08c0*/  FSEL R18, R18, RZ, P3 ;  /* 0x000000ff12127208 */ /* 0x000fe40001800000 */
[----:B------:R-:W-:Y:S01]  /*08d0*/  FSEL R19, R19, RZ, P3 ;  /* 0x000000ff13137208 */ /* 0x000fe20001800000 */
[----:B------:R-:W-:Y:S01]  /*08e0*/  FADD R25, R5, R17 ;  /* 0x0000001105197221 */ /* 0x000fe20000000000 */
[----:B------:R0:W-:Y:S03]  /*08f0*/  STG.E.128 desc[UR4][R28.64], R4 ;  /* 0x000000041c007986 */ /* 0x0001e6000c101d04 */
[----:B------:R-:W-:Y:S01]  /*0900*/  FADD R25, -R24, R25 ;  /* 0x0000001918197221 */ /* 0x000fe20000000100 */
[----:B------:R-:W-:Y:S01]  /*0910*/  SEL R9, R9, RZ, !P0 ;  /* 0x000000ff09097207 */ /* 0x000fe20004000000 */
[----:B0-----:R-:W-:Y:S01]  /*0920*/  FADD R5, R4, R16 ;  /* 0x0000001004057221 */ /* 0x001fe20000000000 */
[----:B------:R-:W-:Y:S01]  /*0930*/  FADD R6, R6, R18 ;  /* 0x0000001206067221 */ /* 0x000fe20000000000 */
[----:B------:R-:W-:-:S02]  /*0940*/  FADD R7, R7, R19 ;  /* 0x0000001307077221 */ /* 0x000fc40000000000 */
[C---:B------:R-:W-:Y:S01]  /*0950*/  FADD R4, -R24.reuse, R5 ;  /* 0x0000000518047221 */ /* 0x040fe20000000100 */
[C---:B------:R-:W-:Y:S01]  /*0960*/  FADD R6, -R24.reuse, R6 ;  /* 0x0000000618067221 */ /* 0x040fe20000000100 */
[----:B------:R-:W-:Y:S01]  /*0970*/  FADD R24, -R24, R7 ;  /* 0x0000000718187221 */ /* 0x000fe20000000100 */
[C---:B------:R-:W-:Y:S01]  /*0980*/  FMUL R7, R23.reuse, R25 ;  /* 0x0000001917077220 */ /* 0x040fe20000400000 */
[C---:B------:R-:W-:Y:S01]  /*0990*/  FMUL R5, R23.reuse, R4 ;  /* 0x0000000417057220 */ /* 0x040fe20000400000 */
[C---:B------:R-:W-:Y:S01]  /*09a0*/  FMUL R25, R23.reuse, R6 ;  /* 0x0000000617197220 */ /* 0x040fe20000400000 */
[----:B------:R-:W-:Y:S01]  /*09b0*/  FMUL R4, R23, R24 ;  /* 0x0000001817047220 */ /* 0x000fe20000400000 */
[--C-:B-----5:R-:W-:Y:S01]  /*09c0*/  FFMA R24, R27, R7, R26.reuse ;  /* 0x000000071b187223 */ /* 0x120fe2000000001a */
[----:B------:R-:W-:Y:S01]  /*09d0*/  SEL R7, R11, RZ, !P0 ;  /* 0x000000ff0b077207 */ /* 0x000fe20004000000 */
[C-C-:B------:R-:W-:Y:S01]  /*09e0*/  FFMA R23, R27.reuse, R5, R26.reuse ;  /* 0x000000051b177223 */ /* 0x140fe2000000001a */
[C-C-:B------:R-:W-:Y:S01]  /*09f0*/  FFMA R25, R27.reuse, R25, R26.reuse ;  /* 0x000000191b197223 */ /* 0x140fe2000000001a */
[----:B------:R-:W-:Y:S01]  /*0a00*/  FFMA R26, R27, R4, R26 ;  /* 0x000000041b1a7223 */ /* 0x000fe2000000001a */
[----:B------:R-:W-:-:S02]  /*0a10*/  SEL R8, R8, RZ, !P0 ;  /* 0x000000ff08087207 */ /* 0x000fc40004000000 */
[----:B------:R-:W-:Y:S02]  /*0a20*/  FSEL R7, R7, RZ, !P0 ;  /* 0x000000ff07077208 */ /* 0x000fe40004000000 */
[----:B------:R-:W-:Y:S02]  /*0a30*/  SEL R4, R10, RZ, !P0 ;  /* 0x000000ff0a047207 */ /* 0x000fe40004000000 */
[----:B------:R-:W-:Y:S01]  /*0a40*/  FSEL R5, R9, RZ, !P0 ;  /* 0x000000ff09057208 */ /* 0x000fe20004000000 */
[----:B------:R-:W0:Y:S01]  /*0a50*/  LDC.64 R10, c[0x0][0x248] ;  /* 0x00009200ff0a7b82 */ /* 0x000e220000000a00 */
[----:B------:R-:W-:Y:S02]  /*0a60*/  FSEL R7, R7, RZ, P2 ;  /* 0x000000ff07077208 */ /* 0x000fe40001000000 */
[----:B------:R-:W-:Y:S02]  /*0a70*/  FSEL R6, R4, RZ, !P0 ;  /* 0x000000ff04067208 */ /* 0x000fe40004000000 */
[----:B------:R-:W-:-:S02]  /*0a80*/  FSEL R5, R5, RZ, P2 ;  /* 0x000000ff05057208 */ /* 0x000fc40001000000 */
[----:B------:R-:W-:Y:S02]  /*0a90*/  FSEL R6, R6, RZ, P2 ;  /* 0x000000ff06067208 */ /* 0x000fe40001000000 */
[----:B------:R-:W-:Y:S01]  /*0aa0*/  FSETP.GEU.AND P1, PT, R25, RZ, PT ;  /* 0x000000ff1900720b */ /* 0x000fe20003f2e000 */
[--C-:B---3--:R-:W-:Y:S01]  /*0ab0*/  FADD R12, R12, R22.reuse ;  /* 0x000000160c0c7221 */ /* 0x108fe20000000000 */
[--C-:B------:R-:W-:Y:S01]  /*0ac0*/  FADD R13, R13, R22.reuse ;  /* 0x000000160d0d7221 */ /* 0x100fe20000000000 */
[--C-:B------:R-:W-:Y:S01]  /*0ad0*/  FADD R14, R14, R22.reuse ;  /* 0x000000160e0e7221 */ /* 0x100fe20000000000 */
[----:B------:R-:W-:Y:S01]  /*0ae0*/  FADD R15, R15, R22 ;  /* 0x000000160f0f7221 */ /* 0x000fe20000000000 */
[----:B------:R-:W-:Y:S02]  /*0af0*/  FSEL R22, R8, RZ, !P0 ;  /* 0x000000ff08167208 */ /* 0x000fe40004000000 */
[----:B------:R-:W1:Y:S02]  /*0b00*/  LDC.64 R8, c[0x0][0x250] ;  /* 0x00009400ff087b82 */ /* 0x000e640000000a00 */
[----:B------:R2:W-:Y:S01]  /*0b10*/  STG.E.128 desc[UR4][R28.64+0x800], R12 ;  /* 0x0008000c1c007986 */ /* 0x0005e2000c101d04 */
[----:B------:R-:W-:Y:S01]  /*0b20*/  FSEL R4, R22, RZ, P2 ;  /* 0x000000ff16047208 */ /* 0x000fe20001000000 */
[----:B------:R-:W-:-:S04]  /*0b30*/  FADD R27, R14, R6 ;  /* 0x000000060e1b7221 */ /* 0x000fc80000000000 */
[----:B------:R-:W-:Y:S01]  /*0b40*/  FADD R27, -R20, R27 ;  /* 0x0000001b141b7221 */ /* 0x000fe20000000100 */
[----:B--2---:R-:W-:Y:S01]  /*0b50*/  FADD R15, R15, R7 ;  /* 0x000000070f0f7221 */ /* 0x004fe20000000000 */
[----:B------:R-:W-:Y:S01]  /*0b60*/  FADD R13, R13, R5 ;  /* 0x000000050d0d7221 */ /* 0x000fe20000000000 */
[----:B------:R-:W-:Y:S02]  /*0b70*/  FADD R29, R12, R4 ;  /* 0x000000040c1d7221 */ /* 0x000fe40000000000 */
[C---:B------:R-:W-:Y:S01]  /*0b80*/  FADD R15, -R20.reuse, R15 ;  /* 0x0000000f140f7221 */ /* 0x040fe20000000100 */
[C---:B------:R-:W-:Y:S01]  /*0b90*/  FADD R12, -R20.reuse, R13 ;  /* 0x0000000d140c7221 */ /* 0x040fe20000000100 */
[----:B------:R-:W-:Y:S02]  /*0ba0*/  FADD R13, -R20, R29 ;  /* 0x0000001d140d7221 */ /* 0x000fe40000000100 */
[C---:B------:R-:W-:Y:S01]  /*0bb0*/  FMUL R15, R2.reuse, R15 ;  /* 0x0000000f020f7220 */ /* 0x040fe20000400000 */
[C---:B------:R-:W-:Y:S01]  /*0bc0*/  FMUL R12, R2.reuse, R12 ;  /* 0x0000000c020c7220 */ /* 0x040fe20000400000 */
[C---:B------:R-:W-:Y:S01]  /*0bd0*/  FMUL R13, R2.reuse, R13 ;  /* 0x0000000d020d7220 */ /* 0x040fe20000400000 */
[----:B------:R-:W-:Y:S01]  /*0be0*/  FMUL R27, R2, R27 ;  /* 0x0000001b021b7220 */ /* 0x000fe20000400000 */
[C-C-:B------:R-:W-:Y:S01]  /*0bf0*/  FFMA R15, R3.reuse, R15, R0.reuse ;  /* 0x0000000f030f7223 */ /* 0x140fe20000000000 */
[C-C-:B------:R-:W-:Y:S01]  /*0c00*/  FFMA R12, R3.reuse, R12, R0.reuse ;  /* 0x0000000c030c7223 */ /* 0x140fe20000000000 */
[C-C-:B------:R-:W-:Y:S01]  /*0c10*/  FFMA R13, R3.reuse, R13, R0.reuse ;  /* 0x0000000d030d7223 */ /* 0x140fe20000000000 */
[----:B------:R-:W-:-:S02]  /*0c20*/  FFMA R27, R3, R27, R0 ;  /* 0x0000001b031b7223 */ /* 0x000fc40000000000 */
[----:B------:R-:W-:Y:S01]  /*0c30*/  FSETP.GEU.AND P6, PT, R15, RZ, PT ;  /* 0x000000ff0f00720b */ /* 0x000fe20003fce000 */
[----:B0-----:R-:W-:Y:S01]  /*0c40*/  IMAD.WIDE R2, R21, 0x4, R10 ;  /* 0x0000000415027825 */ /* 0x001fe200078e020a */
[----:B------:R-:W-:Y:S02]  /*0c50*/  FSETP.GEU.AND P4, PT, R12, RZ, PT ;  /* 0x000000ff0c00720b */ /* 0x000fe40003f8e000 */
[----:B------:R-:W-:Y:S02]  /*0c60*/  FSETP.GEU.AND P3, PT, R13, RZ, PT ;  /* 0x000000ff0d00720b */ /* 0x000fe40003f6e000 */
[----:B------:R-:W-:Y:S02]  /*0c70*/  SEL R11, R15, RZ, P6 ;  /* 0x000000ff0f0b7207 */ /* 0x000fe40003000000 */
[----:B------:R-:W-:Y:S02]  /*0c80*/  FSETP.GEU.AND P5, PT, R27, RZ, PT ;  /* 0x000000ff1b00720b */ /* 0x000fe40003fae000 */
[----:B------:R-:W-:-:S02]  /*0c90*/  FSETP.GEU.AND P2, PT, R26, RZ, PT ;  /* 0x000000ff1a00720b */ /* 0x000fc40003f4e000 */
[----:B------:R-:W-:Y:S02]  /*0ca0*/  FSETP.GEU.AND P0, PT, R24, RZ, PT ;  /* 0x000000ff1800720b */ /* 0x000fe40003f0e000 */
[----:B------:R-:W-:Y:S01]  /*0cb0*/  FSETP.GEU.AND P6, PT, R23, RZ, PT ;  /* 0x000000ff1700720b */ /* 0x000fe20003fce000 */
[----:B-1----:R-:W-:Y:S01]  /*0cc0*/  IMAD.WIDE R20, R21, 0x4, R8 ;  /* 0x0000000415147825 */ /* 0x002fe200078e0208 */
[----:B------:R-:W-:Y:S02]  /*0cd0*/  SEL R9, R12, RZ, P4 ;  /* 0x000000ff0c097207 */ /* 0x000fe40002000000 */
[----:B------:R-:W-:Y:S02]  /*0ce0*/  SEL R8, R13, RZ, P3 ;  /* 0x000000ff0d087207 */ /* 0x000fe40001800000 */
[----:B------:R-:W-:Y:S02]  /*0cf0*/  SEL R10, R27, RZ, P5 ;  /* 0x000000ff1b0a7207 */ /* 0x000fe40002800000 */
[----:B------:R-:W-:-:S02]  /*0d00*/  SEL R15, R26, RZ, P2 ;  /* 0x000000ff1a0f7207 */ /* 0x000fc40001000000 */
[----:B------:R-:W-:Y:S02]  /*0d10*/  SEL R14, R25, RZ, P1 ;  /* 0x000000ff190e7207 */ /* 0x000fe40000800000 */
[----:B------:R-:W-:Y:S02]  /*0d20*/  SEL R13, R24, RZ, P0 ;  /* 0x000000ff180d7207 */ /* 0x000fe40000000000 */
[----:B------:R-:W-:Y:S01]  /*0d30*/  SEL R12, R23, RZ, P6 ;  /* 0x000000ff170c7207 */ /* 0x000fe20003000000 */
[----:B------:R-:W-:Y:S04]  /*0d40*/  STG.E.128 desc[UR4][R2.64+0x800], R4 ;  /* 0x0008000402007986 */ /* 0x000fe8000c101d04 */
[----:B------:R-:W-:Y:S04]  /*0d50*/  STG.E.128 desc[UR4][R2.64], R16 ;  /* 0x0000001002007986 */ /* 0x000fe8000c101d04 */
[----:B------:R-:W-:Y:S04]  /*0d60*/  STG.E.128 desc[UR4][R20.64+0x800], R8 ;  /* 0x0008000814007986 */ /* 0x000fe8000c101d04 */
[----:B------:R-:W-:Y:S01]  /*0d70*/  STG.E.128 desc[UR4][R20.64], R12 ;  /* 0x0000000c14007986 */ /* 0x000fe2000c101d04 */
[----:B------:R-:W-:Y:S05]  /*0d80*/  EXIT ;  /* 0x000000000000794d */ /* 0x000fea0003800000 */
.L_x_0:
[----:B------:R-:W-:-:S00]  /*0d90*/  BRA `(.L_x_0) ;  /* 0xfffffffc00fc7947 */ /* 0x000fc0000383ffff */
[----:B------:R-:W-:-:S00]  /*0da0*/  NOP ;  /* 0x0000000000007918 */ /* 0x000fc00000000000 */
        /* <DEDUP_REMOVED lines=13> */
.L_x_1:


//--------------------- .nv.global.init           --------------------------
	.section	.nv.global.init,"aw",@progbits
.nv.global.init:
	.type		_$_str,@object
	.size		_$_str,(_$_str_$_2 - _$_str)
_$_str:
        /*0000*/ 	.byte	0x5f, 0x5f, 0x43, 0x55, 0x44, 0x41, 0x5f, 0x46, 0x54, 0x5a, 0x00
	.type		_$_str_$_2,@object
	.size		_$_str_$_2,(.L_1 - _$_str_$_2)
_$_str_$_2:
        /*000b*/ 	.byte	0x5f, 0x5f, 0x43, 0x55, 0x44, 0x41, 0x5f, 0x50, 0x52, 0x45, 0x43, 0x5f, 0x53, 0x51, 0x52, 0x54
        /*001b*/ 	.byte	0x00
.L_1:


//--------------------- .nv.constant0.triton_poi_fused__native_batch_norm_legit_no_training_add_cat_convolution_relu_7 --------------------------
	.section	.nv.constant0.triton_poi_fused__native_batch_norm_legit_no_training_add_cat_convolution_relu_7,"a",@progbits
	.sectionflags	@""
	.align	4
.nv.constant0.triton_poi_fused__native_batch_norm_legit_no_training_add_cat_convolution_relu_7:
	.zero		604
